//
// Generated by NVIDIA NVVM Compiler
//
// Compiler Build ID: CL-36424714
// Cuda compilation tools, release 13.0, V13.0.88
// Based on NVVM 20.0.0
//

.version 9.0
.target sm_100
.address_size 64

	// .globl	_Z19device_transpose_v0PfiiS_
// _ZZ19device_transpose_v3ILi32EEvPfiiS0_E4tile has been demoted
// _ZZ19device_transpose_v4ILi32EEvPfiiS0_E4tile has been demoted
// _ZZ19device_transpose_v5ILi32EEvPfiiS0_E4tile has been demoted

.visible .entry _Z19device_transpose_v0PfiiS_(
	.param .u64 .ptr .align 1 _Z19device_transpose_v0PfiiS__param_0,
	.param .u32 _Z19device_transpose_v0PfiiS__param_1,
	.param .u32 _Z19device_transpose_v0PfiiS__param_2,
	.param .u64 .ptr .align 1 _Z19device_transpose_v0PfiiS__param_3
)
{
	.reg .pred 	%p<4>;
	.reg .b32 	%r<13>;
	.reg .b32 	%f<2>;
	.reg .b64 	%rd<9>;

	ld.param.u64 	%rd1, [_Z19device_transpose_v0PfiiS__param_0];
	ld.param.u32 	%r3, [_Z19device_transpose_v0PfiiS__param_1];
	ld.param.u32 	%r4, [_Z19device_transpose_v0PfiiS__param_2];
	ld.param.u64 	%rd2, [_Z19device_transpose_v0PfiiS__param_3];
	mov.u32 	%r5, %ctaid.y;
	mov.u32 	%r6, %ntid.y;
	mov.u32 	%r7, %tid.y;
	mad.lo.s32 	%r1, %r5, %r6, %r7;
	mov.u32 	%r8, %ctaid.x;
	mov.u32 	%r9, %ntid.x;
	mov.u32 	%r10, %tid.x;
	mad.lo.s32 	%r2, %r8, %r9, %r10;
	setp.ge.s32 	%p1, %r1, %r3;
	setp.ge.s32 	%p2, %r2, %r4;
	or.pred  	%p3, %p1, %p2;
	@%p3 bra 	$L__BB0_2;
	cvta.to.global.u64 	%rd3, %rd1;
	cvta.to.global.u64 	%rd4, %rd2;
	mad.lo.s32 	%r11, %r4, %r1, %r2;
	mul.wide.s32 	%rd5, %r11, 4;
	add.s64 	%rd6, %rd3, %rd5;
	ld.global.f32 	%f1, [%rd6];
	mad.lo.s32 	%r12, %r3, %r2, %r1;
	mul.wide.s32 	%rd7, %r12, 4;
	add.s64 	%rd8, %rd4, %rd7;
	st.global.f32 	[%rd8], %f1;
$L__BB0_2:
	ret;

}
	// .globl	_Z19device_transpose_v1PfiiS_
.visible .entry _Z19device_transpose_v1PfiiS_(
	.param .u64 .ptr .align 1 _Z19device_transpose_v1PfiiS__param_0,
	.param .u32 _Z19device_transpose_v1PfiiS__param_1,
	.param .u32 _Z19device_transpose_v1PfiiS__param_2,
	.param .u64 .ptr .align 1 _Z19device_transpose_v1PfiiS__param_3
)
{
	.reg .pred 	%p<4>;
	.reg .b32 	%r<13>;
	.reg .b32 	%f<2>;
	.reg .b64 	%rd<9>;

	ld.param.u64 	%rd1, [_Z19device_transpose_v1PfiiS__param_0];
	ld.param.u32 	%r3, [_Z19device_transpose_v1PfiiS__param_1];
	ld.param.u32 	%r4, [_Z19device_transpose_v1PfiiS__param_2];
	ld.param.u64 	%rd2, [_Z19device_transpose_v1PfiiS__param_3];
	mov.u32 	%r5, %ctaid.y;
	mov.u32 	%r6, %ntid.y;
	mov.u32 	%r7, %tid.y;
	mad.lo.s32 	%r1, %r5, %r6, %r7;
	mov.u32 	%r8, %ctaid.x;
	mov.u32 	%r9, %ntid.x;
	mov.u32 	%r10, %tid.x;
	mad.lo.s32 	%r2, %r8, %r9, %r10;
	setp.ge.s32 	%p1, %r1, %r4;
	setp.ge.s32 	%p2, %r2, %r3;
	or.pred  	%p3, %p2, %p1;
	@%p3 bra 	$L__BB1_2;
	cvta.to.global.u64 	%rd3, %rd1;
	cvta.to.global.u64 	%rd4, %rd2;
	mad.lo.s32 	%r11, %r4, %r2, %r1;
	mul.wide.s32 	%rd5, %r11, 4;
	add.s64 	%rd6, %rd3, %rd5;
	ld.global.f32 	%f1, [%rd6];
	mad.lo.s32 	%r12, %r3, %r1, %r2;
	mul.wide.s32 	%rd7, %r12, 4;
	add.s64 	%rd8, %rd4, %rd7;
	st.global.f32 	[%rd8], %f1;
$L__BB1_2:
	ret;

}
	// .globl	_Z19device_transpose_v2PfiiS_
.visible .entry _Z19device_transpose_v2PfiiS_(
	.param .u64 .ptr .align 1 _Z19device_transpose_v2PfiiS__param_0,
	.param .u32 _Z19device_transpose_v2PfiiS__param_1,
	.param .u32 _Z19device_transpose_v2PfiiS__param_2,
	.param .u64 .ptr .align 1 _Z19device_transpose_v2PfiiS__param_3
)
{
	.reg .pred 	%p<4>;
	.reg .b32 	%r<13>;
	.reg .b32 	%f<2>;
	.reg .b64 	%rd<8>;

	ld.param.u64 	%rd1, [_Z19device_transpose_v2PfiiS__param_0];
	ld.param.u32 	%r3, [_Z19device_transpose_v2PfiiS__param_1];
	ld.param.u32 	%r4, [_Z19device_transpose_v2PfiiS__param_2];
	ld.param.u64 	%rd2, [_Z19device_transpose_v2PfiiS__param_3];
	mov.u32 	%r5, %ctaid.y;
	mov.u32 	%r6, %ntid.y;
	mov.u32 	%r7, %tid.y;
	mad.lo.s32 	%r1, %r5, %r6, %r7;
	mov.u32 	%r8, %ctaid.x;
	mov.u32 	%r9, %ntid.x;
	mov.u32 	%r10, %tid.x;
	mad.lo.s32 	%r2, %r8, %r9, %r10;
	setp.ge.s32 	%p1, %r1, %r4;
	setp.ge.s32 	%p2, %r2, %r3;
	or.pred  	%p3, %p2, %p1;
	@%p3 bra 	$L__BB2_2;
	cvta.to.global.u64 	%rd4, %rd2;
	mad.lo.s32 	%r11, %r4, %r2, %r1;
	mul.wide.s32 	%rd5, %r11, 4;
	add.s64 	%rd3, %rd1, %rd5;
	// begin inline asm
	ld.global.nc.f32 %f1, [%rd3];
	// end inline asm
	mad.lo.s32 	%r12, %r3, %r1, %r2;
	mul.wide.s32 	%rd6, %r12, 4;
	add.s64 	%rd7, %rd4, %rd6;
	st.global.f32 	[%rd7], %f1;
$L__BB2_2:
	ret;

}
	// .globl	_Z19device_transpose_v3ILi32EEvPfiiS0_
.visible .entry _Z19device_transpose_v3ILi32EEvPfiiS0_(
	.param .u64 .ptr .align 1 _Z19device_transpose_v3ILi32EEvPfiiS0__param_0,
	.param .u32 _Z19device_transpose_v3ILi32EEvPfiiS0__param_1,
	.param .u32 _Z19device_transpose_v3ILi32EEvPfiiS0__param_2,
	.param .u64 .ptr .align 1 _Z19device_transpose_v3ILi32EEvPfiiS0__param_3
)
{
	.reg .pred 	%p<7>;
	.reg .b32 	%r<27>;
	.reg .b32 	%f<3>;
	.reg .b64 	%rd<9>;
	// demoted variable
	.shared .align 4 .b8 _ZZ19device_transpose_v3ILi32EEvPfiiS0_E4tile[4096];
	ld.param.u64 	%rd1, [_Z19device_transpose_v3ILi32EEvPfiiS0__param_0];
	ld.param.u32 	%r11, [_Z19device_transpose_v3ILi32EEvPfiiS0__param_1];
	ld.param.u32 	%r10, [_Z19device_transpose_v3ILi32EEvPfiiS0__param_2];
	ld.param.u64 	%rd2, [_Z19device_transpose_v3ILi32EEvPfiiS0__param_3];
	mov.u32 	%r12, %ctaid.x;
	shl.b32 	%r1, %r12, 5;
	mov.u32 	%r2, %tid.x;
	add.s32 	%r3, %r1, %r2;
	mov.u32 	%r13, %ctaid.y;
	shl.b32 	%r4, %r13, 5;
	mov.u32 	%r5, %tid.y;
	add.s32 	%r14, %r4, %r5;
	setp.ge.s32 	%p1, %r3, %r10;
	setp.ge.s32 	%p2, %r14, %r11;
	or.pred  	%p3, %p1, %p2;
	@%p3 bra 	$L__BB3_2;
	cvta.to.global.u64 	%rd3, %rd1;
	mad.lo.s32 	%r15, %r10, %r14, %r3;
	mul.wide.s32 	%rd4, %r15, 4;
	add.s64 	%rd5, %rd3, %rd4;
	ld.global.f32 	%f1, [%rd5];
	shl.b32 	%r16, %r5, 7;
	mov.u32 	%r17, _ZZ19device_transpose_v3ILi32EEvPfiiS0_E4tile;
	add.s32 	%r18, %r17, %r16;
	shl.b32 	%r19, %r2, 2;
	add.s32 	%r20, %r18, %r19;
	st.shared.f32 	[%r20], %f1;
$L__BB3_2:
	bar.sync 	0;
	add.s32 	%r7, %r4, %r2;
	add.s32 	%r8, %r1, %r5;
	setp.ge.s32 	%p4, %r7, %r11;
	setp.ge.s32 	%p5, %r8, %r10;
	or.pred  	%p6, %p4, %p5;
	@%p6 bra 	$L__BB3_4;
	shl.b32 	%r21, %r2, 7;
	mov.u32 	%r22, _ZZ19device_transpose_v3ILi32EEvPfiiS0_E4tile;
	add.s32 	%r23, %r22, %r21;
	shl.b32 	%r24, %r5, 2;
	add.s32 	%r25, %r23, %r24;
	ld.shared.f32 	%f2, [%r25];
	mad.lo.s32 	%r26, %r11, %r8, %r7;
	cvta.to.global.u64 	%rd6, %rd2;
	mul.wide.s32 	%rd7, %r26, 4;
	add.s64 	%rd8, %rd6, %rd7;
	st.global.f32 	[%rd8], %f2;
$L__BB3_4:
	ret;

}
	// .globl	_Z19device_transpose_v4ILi32EEvPfiiS0_
.visible .entry _Z19device_transpose_v4ILi32EEvPfiiS0_(
	.param .u64 .ptr .align 1 _Z19device_transpose_v4ILi32EEvPfiiS0__param_0,
	.param .u32 _Z19device_transpose_v4ILi32EEvPfiiS0__param_1,
	.param .u32 _Z19device_transpose_v4ILi32EEvPfiiS0__param_2,
	.param .u64 .ptr .align 1 _Z19device_transpose_v4ILi32EEvPfiiS0__param_3
)
{
	.reg .pred 	%p<7>;
	.reg .b32 	%r<25>;
	.reg .b32 	%f<3>;
	.reg .b64 	%rd<9>;
	// demoted variable
	.shared .align 4 .b8 _ZZ19device_transpose_v4ILi32EEvPfiiS0_E4tile[4224];
	ld.param.u64 	%rd1, [_Z19device_transpose_v4ILi32EEvPfiiS0__param_0];
	ld.param.u32 	%r11, [_Z19device_transpose_v4ILi32EEvPfiiS0__param_1];
	ld.param.u32 	%r10, [_Z19device_transpose_v4ILi32EEvPfiiS0__param_2];
	ld.param.u64 	%rd2, [_Z19device_transpose_v4ILi32EEvPfiiS0__param_3];
	mov.u32 	%r12, %ctaid.x;
	shl.b32 	%r1, %r12, 5;
	mov.u32 	%r2, %tid.x;
	add.s32 	%r3, %r1, %r2;
	mov.u32 	%r13, %ctaid.y;
	shl.b32 	%r4, %r13, 5;
	mov.u32 	%r5, %tid.y;
	add.s32 	%r14, %r4, %r5;
	setp.ge.s32 	%p1, %r3, %r10;
	setp.ge.s32 	%p2, %r14, %r11;
	or.pred  	%p3, %p1, %p2;
	@%p3 bra 	$L__BB4_2;
	cvta.to.global.u64 	%rd3, %rd1;
	mad.lo.s32 	%r15, %r10, %r14, %r3;
	mul.wide.s32 	%rd4, %r15, 4;
	add.s64 	%rd5, %rd3, %rd4;
	ld.global.f32 	%f1, [%rd5];
	mov.u32 	%r16, _ZZ19device_transpose_v4ILi32EEvPfiiS0_E4tile;
	mad.lo.s32 	%r17, %r5, 132, %r16;
	shl.b32 	%r18, %r2, 2;
	add.s32 	%r19, %r17, %r18;
	st.shared.f32 	[%r19], %f1;
$L__BB4_2:
	bar.sync 	0;
	add.s32 	%r7, %r4, %r2;
	add.s32 	%r8, %r1, %r5;
	setp.ge.s32 	%p4, %r7, %r11;
	setp.ge.s32 	%p5, %r8, %r10;
	or.pred  	%p6, %p4, %p5;
	@%p6 bra 	$L__BB4_4;
	mov.u32 	%r20, _ZZ19device_transpose_v4ILi32EEvPfiiS0_E4tile;
	mad.lo.s32 	%r21, %r2, 132, %r20;
	shl.b32 	%r22, %r5, 2;
	add.s32 	%r23, %r21, %r22;
	ld.shared.f32 	%f2, [%r23];
	mad.lo.s32 	%r24, %r11, %r8, %r7;
	cvta.to.global.u64 	%rd6, %rd2;
	mul.wide.s32 	%rd7, %r24, 4;
	add.s64 	%rd8, %rd6, %rd7;
	st.global.f32 	[%rd8], %f2;
$L__BB4_4:
	ret;

}
	// .globl	_Z19device_transpose_v5ILi32EEvPfiiS0_
.visible .entry _Z19device_transpose_v5ILi32EEvPfiiS0_(
	.param .u64 .ptr .align 1 _Z19device_transpose_v5ILi32EEvPfiiS0__param_0,
	.param .u32 _Z19device_transpose_v5ILi32EEvPfiiS0__param_1,
	.param .u32 _Z19device_transpose_v5ILi32EEvPfiiS0__param_2,
	.param .u64 .ptr .align 1 _Z19device_transpose_v5ILi32EEvPfiiS0__param_3
)
{
	.reg .pred 	%p<7>;
	.reg .b32 	%r<29>;
	.reg .b32 	%f<3>;
	.reg .b64 	%rd<9>;
	// demoted variable
	.shared .align 4 .b8 _ZZ19device_transpose_v5ILi32EEvPfiiS0_E4tile[4096];
	ld.param.u64 	%rd1, [_Z19device_transpose_v5ILi32EEvPfiiS0__param_0];
	ld.param.u32 	%r11, [_Z19device_transpose_v5ILi32EEvPfiiS0__param_1];
	ld.param.u32 	%r10, [_Z19device_transpose_v5ILi32EEvPfiiS0__param_2];
	ld.param.u64 	%rd2, [_Z19device_transpose_v5ILi32EEvPfiiS0__param_3];
	mov.u32 	%r12, %ctaid.x;
	shl.b32 	%r1, %r12, 5;
	mov.u32 	%r2, %tid.x;
	add.s32 	%r3, %r1, %r2;
	mov.u32 	%r13, %ctaid.y;
	shl.b32 	%r4, %r13, 5;
	mov.u32 	%r5, %tid.y;
	add.s32 	%r14, %r4, %r5;
	setp.ge.s32 	%p1, %r3, %r10;
	setp.ge.s32 	%p2, %r14, %r11;
	or.pred  	%p3, %p1, %p2;
	@%p3 bra 	$L__BB5_2;
	cvta.to.global.u64 	%rd3, %rd1;
	mad.lo.s32 	%r15, %r10, %r14, %r3;
	mul.wide.s32 	%rd4, %r15, 4;
	add.s64 	%rd5, %rd3, %rd4;
	ld.global.f32 	%f1, [%rd5];
	shl.b32 	%r16, %r5, 7;
	mov.u32 	%r17, _ZZ19device_transpose_v5ILi32EEvPfiiS0_E4tile;
	add.s32 	%r18, %r17, %r16;
	xor.b32  	%r19, %r2, %r5;
	shl.b32 	%r20, %r19, 2;
	add.s32 	%r21, %r18, %r20;
	st.shared.f32 	[%r21], %f1;
$L__BB5_2:
	bar.sync 	0;
	add.s32 	%r7, %r4, %r2;
	add.s32 	%r8, %r1, %r5;
	setp.ge.s32 	%p4, %r7, %r11;
	setp.ge.s32 	%p5, %r8, %r10;
	or.pred  	%p6, %p4, %p5;
	@%p6 bra 	$L__BB5_4;
	shl.b32 	%r22, %r2, 7;
	mov.u32 	%r23, _ZZ19device_transpose_v5ILi32EEvPfiiS0_E4tile;
	add.s32 	%r24, %r23, %r22;
	xor.b32  	%r25, %r2, %r5;
	shl.b32 	%r26, %r25, 2;
	add.s32 	%r27, %r24, %r26;
	ld.shared.f32 	%f2, [%r27];
	mad.lo.s32 	%r28, %r11, %r8, %r7;
	cvta.to.global.u64 	%rd6, %rd2;
	mul.wide.s32 	%rd7, %r28, 4;
	add.s64 	%rd8, %rd6, %rd7;
	st.global.f32 	[%rd8], %f2;
$L__BB5_4:
	ret;

}


// ===== COMPILED SASS (sm_100) =====

	.target	sm_100

	.elftype	@"ET_EXEC"


//--------------------- .note.nv.tkinfo           --------------------------
	.section	.note.nv.tkinfo,"",@"SHT_NOTE"
	.sectionflags	@"SHF_NOTE_NV_TKINFO"
	.tkinfo
        /*0018*/ 	.word	0x00000002
        /*0030*/ 	.string	""
        /*0030*/ 	.string	"ptxas"
        /*0030*/ 	.string	"Cuda compilation tools, release 13.0, V13.0.88"
        /*0030*/ 	.string	"Build cuda_13.0.r13.0/compiler.36424714_0"
        /*0030*/ 	.string	"-arch sm_100 -m 64 "



//--------------------- .note.nv.cuinfo           --------------------------
	.section	.note.nv.cuinfo,"",@"SHT_NOTE"
	.sectionflags	@"SHF_NOTE_NV_CUINFO"
        /*0018*/ 	.short	0x0002
        /*001a*/ 	.short	0x0064
        /*001c*/ 	.short	0x0082
	.zero		2


//--------------------- .nv.info                  --------------------------
	.section	.nv.info,"",@"SHT_CUDA_INFO"
	.align	4


	//----- nvinfo : EIATTR_REGCOUNT
	.align		4
        /*0000*/ 	.byte	0x04, 0x2f
        /*0002*/ 	.short	(.L_1 - .L_0)
	.align		4
.L_0:
        /*0004*/ 	.word	index@(_Z19device_transpose_v0PfiiS_)
        /*0008*/ 	.word	0x0000000a


	//----- nvinfo : EIATTR_FRAME_SIZE
	.align		4
.L_1:
        /*000c*/ 	.byte	0x04, 0x11
        /*000e*/ 	.short	(.L_3 - .L_2)
	.align		4
.L_2:
        /*0010*/ 	.word	index@(_Z19device_transpose_v0PfiiS_)
        /*0014*/ 	.word	0x00000000


	//----- nvinfo : EIATTR_REGCOUNT
	.align		4
.L_3:
        /*0018*/ 	.byte	0x04, 0x2f
        /*001a*/ 	.short	(.L_5 - .L_4)
	.align		4
.L_4:
        /*001c*/ 	.word	index@(_Z19device_transpose_v1PfiiS_)
        /*0020*/ 	.word	0x0000000a


	//----- nvinfo : EIATTR_FRAME_SIZE
	.align		4
.L_5:
        /*0024*/ 	.byte	0x04, 0x11
        /*0026*/ 	.short	(.L_7 - .L_6)
	.align		4
.L_6:
        /*0028*/ 	.word	index@(_Z19device_transpose_v1PfiiS_)
        /*002c*/ 	.word	0x00000000


	//----- nvinfo : EIATTR_REGCOUNT
	.align		4
.L_7:
        /*0030*/ 	.byte	0x04, 0x2f
        /*0032*/ 	.short	(.L_9 - .L_8)
	.align		4
.L_8:
        /*0034*/ 	.word	index@(_Z19device_transpose_v2PfiiS_)
        /*0038*/ 	.word	0x0000000a


	//----- nvinfo : EIATTR_FRAME_SIZE
	.align		4
.L_9:
        /*003c*/ 	.byte	0x04, 0x11
        /*003e*/ 	.short	(.L_11 - .L_10)
	.align		4
.L_10:
        /*0040*/ 	.word	index@(_Z19device_transpose_v2PfiiS_)
        /*0044*/ 	.word	0x00000000


	//----- nvinfo : EIATTR_REGCOUNT
	.align		4
.L_11:
        /*0048*/ 	.byte	0x04, 0x2f
        /*004a*/ 	.short	(.L_13 - .L_12)
	.align		4
.L_12:
        /*004c*/ 	.word	index@(_Z19device_transpose_v3ILi32EEvPfiiS0_)
        /*0050*/ 	.word	0x0000000c


	//----- nvinfo : EIATTR_FRAME_SIZE
	.align		4
.L_13:
        /*0054*/ 	.byte	0x04, 0x11
        /*0056*/ 	.short	(.L_15 - .L_14)
	.align		4
.L_14:
        /*0058*/ 	.word	index@(_Z19device_transpose_v3ILi32EEvPfiiS0_)
        /*005c*/ 	.word	0x00000000


	//----- nvinfo : EIATTR_REGCOUNT
	.align		4
.L_15:
        /*0060*/ 	.byte	0x04, 0x2f
        /*0062*/ 	.short	(.L_17 - .L_16)
	.align		4
.L_16:
        /*0064*/ 	.word	index@(_Z19device_transpose_v4ILi32EEvPfiiS0_)
        /*0068*/ 	.word	0x0000000c


	//----- nvinfo : EIATTR_FRAME_SIZE
	.align		4
.L_17:
        /*006c*/ 	.byte	0x04, 0x11
        /*006e*/ 	.short	(.L_19 - .L_18)
	.align		4
.L_18:
        /*0070*/ 	.word	index@(_Z19device_transpose_v4ILi32EEvPfiiS0_)
        /*0074*/ 	.word	0x00000000


	//----- nvinfo : EIATTR_REGCOUNT
	.align		4
.L_19:
        /*0078*/ 	.byte	0x04, 0x2f
        /*007a*/ 	.short	(.L_21 - .L_20)
	.align		4
.L_20:
        /*007c*/ 	.word	index@(_Z19device_transpose_v5ILi32EEvPfiiS0_)
        /*0080*/ 	.word	0x0000000e


	//----- nvinfo : EIATTR_FRAME_SIZE
	.align		4
.L_21:
        /*0084*/ 	.byte	0x04, 0x11
        /*0086*/ 	.short	(.L_23 - .L_22)
	.align		4
.L_22:
        /*0088*/ 	.word	index@(_Z19device_transpose_v5ILi32EEvPfiiS0_)
        /*008c*/ 	.word	0x00000000


	//----- nvinfo : EIATTR_MIN_STACK_SIZE
	.align		4
.L_23:
        /*0090*/ 	.byte	0x04, 0x12
        /*0092*/ 	.short	(.L_25 - .L_24)
	.align		4
.L_24:
        /*0094*/ 	.word	index@(_Z19device_transpose_v5ILi32EEvPfiiS0_)
        /*0098*/ 	.word	0x00000000


	//----- nvinfo : EIATTR_MIN_STACK_SIZE
	.align		4
.L_25:
        /*009c*/ 	.byte	0x04, 0x12
        /*009e*/ 	.short	(.L_27 - .L_26)
	.align		4
.L_26:
        /*00a0*/ 	.word	index@(_Z19device_transpose_v4ILi32EEvPfiiS0_)
        /*00a4*/ 	.word	0x00000000


	//----- nvinfo : EIATTR_MIN_STACK_SIZE
	.align		4
.L_27:
        /*00a8*/ 	.byte	0x04, 0x12
        /*00aa*/ 	.short	(.L_29 - .L_28)
	.align		4
.L_28:
        /*00ac*/ 	.word	index@(_Z19device_transpose_v3ILi32EEvPfiiS0_)
        /*00b0*/ 	.word	0x00000000


	//----- nvinfo : EIATTR_MIN_STACK_SIZE
	.align		4
.L_29:
        /*00b4*/ 	.byte	0x04, 0x12
        /*00b6*/ 	.short	(.L_31 - .L_30)
	.align		4
.L_30:
        /*00b8*/ 	.word	index@(_Z19device_transpose_v2PfiiS_)
        /*00bc*/ 	.word	0x00000000


	//----- nvinfo : EIATTR_MIN_STACK_SIZE
	.align		4
.L_31:
        /*00c0*/ 	.byte	0x04, 0x12
        /*00c2*/ 	.short	(.L_33 - .L_32)
	.align		4
.L_32:
        /*00c4*/ 	.word	index@(_Z19device_transpose_v1PfiiS_)
        /*00c8*/ 	.word	0x00000000


	//----- nvinfo : EIATTR_MIN_STACK_SIZE
	.align		4
.L_33:
        /*00cc*/ 	.byte	0x04, 0x12
        /*00ce*/ 	.short	(.L_35 - .L_34)
	.align		4
.L_34:
        /*00d0*/ 	.word	index@(_Z19device_transpose_v0PfiiS_)
        /*00d4*/ 	.word	0x00000000
.L_35:


//--------------------- .nv.compat                --------------------------
	.section	.nv.compat,"",@"SHT_CUDA_COMPAT_INFO"
	.align	4
        /*0000*/ 	.byte	0x02, 0x09, 0x00, 0x00, 0x02, 0x02, 0x01, 0x00, 0x02, 0x05, 0x05, 0x00, 0x03, 0x07, 0x01, 0x01
        /*0010*/ 	.byte	0x02, 0x03, 0x00, 0x00, 0x02, 0x06, 0x01, 0x00, 0x04, 0x0b, 0x08, 0x00, 0x09, 0x00, 0x00, 0x00
        /*0020*/ 	.byte	0x00, 0x00, 0x00, 0x00


//--------------------- .nv.info._Z19device_transpose_v5ILi32EEvPfiiS0_ --------------------------
	.section	.nv.info._Z19device_transpose_v5ILi32EEvPfiiS0_,"",@"SHT_CUDA_INFO"
	.sectionflags	@""
	.align	4


	//----- nvinfo : EIATTR_CUDA_API_VERSION
	.align		4
        /*0000*/ 	.byte	0x04, 0x37
        /*0002*/ 	.short	(.L_37 - .L_36)
.L_36:
        /*0004*/ 	.word	0x00000082


	//----- nvinfo : EIATTR_KPARAM_INFO
	.align		4
.L_37:
        /*0008*/ 	.byte	0x04, 0x17
        /*000a*/ 	.short	(.L_39 - .L_38)
.L_38:
        /*000c*/ 	.word	0x00000000
        /*0010*/ 	.short	0x0003
        /*0012*/ 	.short	0x0010
        /*0014*/ 	.byte	0x00, 0xf5, 0x21, 0x00


	//----- nvinfo : EIATTR_KPARAM_INFO
	.align		4
.L_39:
        /*0018*/ 	.byte	0x04, 0x17
        /*001a*/ 	.short	(.L_41 - .L_40)
.L_40:
        /*001c*/ 	.word	0x00000000
        /*0020*/ 	.short	0x0002
        /*0022*/ 	.short	0x000c
        /*0024*/ 	.byte	0x00, 0xf0, 0x11, 0x00


	//----- nvinfo : EIATTR_KPARAM_INFO
	.align		4
.L_41:
        /*0028*/ 	.byte	0x04, 0x17
        /*002a*/ 	.short	(.L_43 - .L_42)
.L_42:
        /*002c*/ 	.word	0x00000000
        /*0030*/ 	.short	0x0001
        /*0032*/ 	.short	0x0008
        /*0034*/ 	.byte	0x00, 0xf0, 0x11, 0x00


	//----- nvinfo : EIATTR_KPARAM_INFO
	.align		4
.L_43:
        /*0038*/ 	.byte	0x04, 0x17
        /*003a*/ 	.short	(.L_45 - .L_44)
.L_44:
        /*003c*/ 	.word	0x00000000
        /*0040*/ 	.short	0x0000
        /*0042*/ 	.short	0x0000
        /*0044*/ 	.byte	0x00, 0xf5, 0x21, 0x00


	//----- nvinfo : EIATTR_SPARSE_MMA_MASK
	.align		4
.L_45:
        /*0048*/ 	.byte	0x03, 0x50
        /*004a*/ 	.short	0x0000


	//----- nvinfo : EIATTR_MAXREG_COUNT
	.align		4
        /*004c*/ 	.byte	0x03, 0x1b
        /*004e*/ 	.short	0x00ff


	//----- nvinfo : EIATTR_NUM_BARRIERS
	.align		4
        /*0050*/ 	.byte	0x02, 0x4c
        /*0052*/ 	.byte	0x01
	.zero		1


	//----- nvinfo : EIATTR_MERCURY_ISA_VERSION
	.align		4
        /*0054*/ 	.byte	0x03, 0x5f
        /*0056*/ 	.short	0x0101


	//----- nvinfo : EIATTR_VRC_CTA_INIT_COUNT
	.align		4
        /*0058*/ 	.byte	0x02, 0x4a
	.zero		1
	.zero		1


	//----- nvinfo : EIATTR_EXIT_INSTR_OFFSETS
	.align		4
        /*005c*/ 	.byte	0x04, 0x1c
        /*005e*/ 	.short	(.L_47 - .L_46)


	//   ....[0]....
.L_46:
        /*0060*/ 	.word	0x000001b0


	//   ....[1]....
        /*0064*/ 	.word	0x00000270


	//----- nvinfo : EIATTR_CBANK_PARAM_SIZE
	.align		4
.L_47:
        /*0068*/ 	.byte	0x03, 0x19
        /*006a*/ 	.short	0x0018


	//----- nvinfo : EIATTR_PARAM_CBANK
	.align		4
        /*006c*/ 	.byte	0x04, 0x0a
        /*006e*/ 	.short	(.L_49 - .L_48)
	.align		4
.L_48:
        /*0070*/ 	.word	index@(.nv.constant0._Z19device_transpose_v5ILi32EEvPfiiS0_)
        /*0074*/ 	.short	0x0380
        /*0076*/ 	.short	0x0018


	//----- nvinfo : EIATTR_SW_WAR
	.align		4
.L_49:
        /*0078*/ 	.byte	0x04, 0x36
        /*007a*/ 	.short	(.L_51 - .L_50)
.L_50:
        /*007c*/ 	.word	0x00000008
.L_51:


//--------------------- .nv.info._Z19device_transpose_v4ILi32EEvPfiiS0_ --------------------------
	.section	.nv.info._Z19device_transpose_v4ILi32EEvPfiiS0_,"",@"SHT_CUDA_INFO"
	.sectionflags	@""
	.align	4


	//----- nvinfo : EIATTR_CUDA_API_VERSION
	.align		4
        /*0000*/ 	.byte	0x04, 0x37
        /*0002*/ 	.short	(.L_53 - .L_52)
.L_52:
        /*0004*/ 	.word	0x00000082


	//----- nvinfo : EIATTR_KPARAM_INFO
	.align		4
.L_53:
        /*0008*/ 	.byte	0x04, 0x17
        /*000a*/ 	.short	(.L_55 - .L_54)
.L_54:
        /*000c*/ 	.word	0x00000000
        /*0010*/ 	.short	0x0003
        /*0012*/ 	.short	0x0010
        /*0014*/ 	.byte	0x00, 0xf5, 0x21, 0x00


	//----- nvinfo : EIATTR_KPARAM_INFO
	.align		4
.L_55:
        /*0018*/ 	.byte	0x04, 0x17
        /*001a*/ 	.short	(.L_57 - .L_56)
.L_56:
        /*001c*/ 	.word	0x00000000
        /*0020*/ 	.short	0x0002
        /*0022*/ 	.short	0x000c
        /*0024*/ 	.byte	0x00, 0xf0, 0x11, 0x00


	//----- nvinfo : EIATTR_KPARAM_INFO
	.align		4
.L_57:
        /*0028*/ 	.byte	0x04, 0x17
        /*002a*/ 	.short	(.L_59 - .L_58)
.L_58:
        /*002c*/ 	.word	0x00000000
        /*0030*/ 	.short	0x0001
        /*0032*/ 	.short	0x0008
        /*0034*/ 	.byte	0x00, 0xf0, 0x11, 0x00


	//----- nvinfo : EIATTR_KPARAM_INFO
	.align		4
.L_59:
        /*0038*/ 	.byte	0x04, 0x17
        /*003a*/ 	.short	(.L_61 - .L_60)
.L_60:
        /*003c*/ 	.word	0x00000000
        /*0040*/ 	.short	0x0000
        /*0042*/ 	.short	0x0000
        /*0044*/ 	.byte	0x00, 0xf5, 0x21, 0x00


	//----- nvinfo : EIATTR_SPARSE_MMA_MASK
	.align		4
.L_61:
        /*0048*/ 	.byte	0x03, 0x50
        /*004a*/ 	.short	0x0000


	//----- nvinfo : EIATTR_MAXREG_COUNT
	.align		4
        /*004c*/ 	.byte	0x03, 0x1b
        /*004e*/ 	.short	0x00ff


	//----- nvinfo : EIATTR_NUM_BARRIERS
	.align		4
        /*0050*/ 	.byte	0x02, 0x4c
        /*0052*/ 	.byte	0x01
	.zero		1


	//----- nvinfo : EIATTR_MERCURY_ISA_VERSION
	.align		4
        /*0054*/ 	.byte	0x03, 0x5f
        /*0056*/ 	.short	0x0101


	//----- nvinfo : EIATTR_VRC_CTA_INIT_COUNT
	.align		4
        /*0058*/ 	.byte	0x02, 0x4a
	.zero		1
	.zero		1


	//----- nvinfo : EIATTR_EXIT_INSTR_OFFSETS
	.align		4
        /*005c*/ 	.byte	0x04, 0x1c
        /*005e*/ 	.short	(.L_63 - .L_62)


	//   ....[0]....
.L_62:
        /*0060*/ 	.word	0x000001a0


	//   ....[1]....
        /*0064*/ 	.word	0x00000250


	//----- nvinfo : EIATTR_CBANK_PARAM_SIZE
	.align		4
.L_63:
        /*0068*/ 	.byte	0x03, 0x19
        /*006a*/ 	.short	0x0018


	//----- nvinfo : EIATTR_PARAM_CBANK
	.align		4
        /*006c*/ 	.byte	0x04, 0x0a
        /*006e*/ 	.short	(.L_65 - .L_64)
	.align		4
.L_64:
        /*0070*/ 	.word	index@(.nv.constant0._Z19device_transpose_v4ILi32EEvPfiiS0_)
        /*0074*/ 	.short	0x0380
        /*0076*/ 	.short	0x0018


	//----- nvinfo : EIATTR_SW_WAR
	.align		4
.L_65:
        /*0078*/ 	.byte	0x04, 0x36
        /*007a*/ 	.short	(.L_67 - .L_66)
.L_66:
        /*007c*/ 	.word	0x00000008
.L_67:


//--------------------- .nv.info._Z19device_transpose_v3ILi32EEvPfiiS0_ --------------------------
	.section	.nv.info._Z19device_transpose_v3ILi32EEvPfiiS0_,"",@"SHT_CUDA_INFO"
	.sectionflags	@""
	.align	4


	//----- nvinfo : EIATTR_CUDA_API_VERSION
	.align		4
        /*0000*/ 	.byte	0x04, 0x37
        /*0002*/ 	.short	(.L_69 - .L_68)
.L_68:
        /*0004*/ 	.word	0x00000082


	//----- nvinfo : EIATTR_KPARAM_INFO
	.align		4
.L_69:
        /*0008*/ 	.byte	0x04, 0x17
        /*000a*/ 	.short	(.L_71 - .L_70)
.L_70:
        /*000c*/ 	.word	0x00000000
        /*0010*/ 	.short	0x0003
        /*0012*/ 	.short	0x0010
        /*0014*/ 	.byte	0x00, 0xf5, 0x21, 0x00


	//----- nvinfo : EIATTR_KPARAM_INFO
	.align		4
.L_71:
        /*0018*/ 	.byte	0x04, 0x17
        /*001a*/ 	.short	(.L_73 - .L_72)
.L_72:
        /*001c*/ 	.word	0x00000000
        /*0020*/ 	.short	0x0002
        /*0022*/ 	.short	0x000c
        /*0024*/ 	.byte	0x00, 0xf0, 0x11, 0x00


	//----- nvinfo : EIATTR_KPARAM_INFO
	.align		4
.L_73:
        /*0028*/ 	.byte	0x04, 0x17
        /*002a*/ 	.short	(.L_75 - .L_74)
.L_74:
        /*002c*/ 	.word	0x00000000
        /*0030*/ 	.short	0x0001
        /*0032*/ 	.short	0x0008
        /*0034*/ 	.byte	0x00, 0xf0, 0x11, 0x00


	//----- nvinfo : EIATTR_KPARAM_INFO
	.align		4
.L_75:
        /*0038*/ 	.byte	0x04, 0x17
        /*003a*/ 	.short	(.L_77 - .L_76)
.L_76:
        /*003c*/ 	.word	0x00000000
        /*0040*/ 	.short	0x0000
        /*0042*/ 	.short	0x0000
        /*0044*/ 	.byte	0x00, 0xf5, 0x21, 0x00


	//----- nvinfo : EIATTR_SPARSE_MMA_MASK
	.align		4
.L_77:
        /*0048*/ 	.byte	0x03, 0x50
        /*004a*/ 	.short	0x0000


	//----- nvinfo : EIATTR_MAXREG_COUNT
	.align		4
        /*004c*/ 	.byte	0x03, 0x1b
        /*004e*/ 	.short	0x00ff


	//----- nvinfo : EIATTR_NUM_BARRIERS
	.align		4
        /*0050*/ 	.byte	0x02, 0x4c
        /*0052*/ 	.byte	0x01
	.zero		1


	//----- nvinfo : EIATTR_MERCURY_ISA_VERSION
	.align		4
        /*0054*/ 	.byte	0x03, 0x5f
        /*0056*/ 	.short	0x0101


	//----- nvinfo : EIATTR_VRC_CTA_INIT_COUNT
	.align		4
        /*0058*/ 	.byte	0x02, 0x4a
	.zero		1
	.zero		1


	//----- nvinfo : EIATTR_EXIT_INSTR_OFFSETS
	.align		4
        /*005c*/ 	.byte	0x04, 0x1c
        /*005e*/ 	.short	(.L_79 - .L_78)


	//   ....[0]....
.L_78:
        /*0060*/ 	.word	0x000001a0


	//   ....[1]....
        /*0064*/ 	.word	0x00000250


	//----- nvinfo : EIATTR_CBANK_PARAM_SIZE
	.align		4
.L_79:
        /*0068*/ 	.byte	0x03, 0x19
        /*006a*/ 	.short	0x0018


	//----- nvinfo : EIATTR_PARAM_CBANK
	.align		4
        /*006c*/ 	.byte	0x04, 0x0a
        /*006e*/ 	.short	(.L_81 - .L_80)
	.align		4
.L_80:
        /*0070*/ 	.word	index@(.nv.constant0._Z19device_transpose_v3ILi32EEvPfiiS0_)
        /*0074*/ 	.short	0x0380
        /*0076*/ 	.short	0x0018


	//----- nvinfo : EIATTR_SW_WAR
	.align		4
.L_81:
        /*0078*/ 	.byte	0x04, 0x36
        /*007a*/ 	.short	(.L_83 - .L_82)
.L_82:
        /*007c*/ 	.word	0x00000008
.L_83:


//--------------------- .nv.info._Z19device_transpose_v2PfiiS_ --------------------------
	.section	.nv.info._Z19device_transpose_v2PfiiS_,"",@"SHT_CUDA_INFO"
	.sectionflags	@""
	.align	4


	//----- nvinfo : EIATTR_CUDA_API_VERSION
	.align		4
        /*0000*/ 	.byte	0x04, 0x37
        /*0002*/ 	.short	(.L_85 - .L_84)
.L_84:
        /*0004*/ 	.word	0x00000082


	//----- nvinfo : EIATTR_KPARAM_INFO
	.align		4
.L_85:
        /*0008*/ 	.byte	0x04, 0x17
        /*000a*/ 	.short	(.L_87 - .L_86)
.L_86:
        /*000c*/ 	.word	0x00000000
        /*0010*/ 	.short	0x0003
        /*0012*/ 	.short	0x0010
        /*0014*/ 	.byte	0x00, 0xf5, 0x21, 0x00


	//----- nvinfo : EIATTR_KPARAM_INFO
	.align		4
.L_87:
        /*0018*/ 	.byte	0x04, 0x17
        /*001a*/ 	.short	(.L_89 - .L_88)
.L_88:
        /*001c*/ 	.word	0x00000000
        /*0020*/ 	.short	0x0002
        /*0022*/ 	.short	0x000c
        /*0024*/ 	.byte	0x00, 0xf0, 0x11, 0x00


	//----- nvinfo : EIATTR_KPARAM_INFO
	.align		4
.L_89:
        /*0028*/ 	.byte	0x04, 0x17
        /*002a*/ 	.short	(.L_91 - .L_90)
.L_90:
        /*002c*/ 	.word	0x00000000
        /*0030*/ 	.short	0x0001
        /*0032*/ 	.short	0x0008
        /*0034*/ 	.byte	0x00, 0xf0, 0x11, 0x00


	//----- nvinfo : EIATTR_KPARAM_INFO
	.align		4
.L_91:
        /*0038*/ 	.byte	0x04, 0x17
        /*003a*/ 	.short	(.L_93 - .L_92)
.L_92:
        /*003c*/ 	.word	0x00000000
        /*0040*/ 	.short	0x0000
        /*0042*/ 	.short	0x0000
        /*0044*/ 	.byte	0x00, 0xf5, 0x21, 0x00


	//----- nvinfo : EIATTR_SPARSE_MMA_MASK
	.align		4
.L_93:
        /*0048*/ 	.byte	0x03, 0x50
        /*004a*/ 	.short	0x0000


	//----- nvinfo : EIATTR_MAXREG_COUNT
	.align		4
        /*004c*/ 	.byte	0x03, 0x1b
        /*004e*/ 	.short	0x00ff


	//----- nvinfo : EIATTR_MERCURY_ISA_VERSION
	.align		4
        /*0050*/ 	.byte	0x03, 0x5f
        /*0052*/ 	.short	0x0101


	//----- nvinfo : EIATTR_VRC_CTA_INIT_COUNT
	.align		4
        /*0054*/ 	.byte	0x02, 0x4a
	.zero		1
	.zero		1


	//----- nvinfo : EIATTR_EXIT_INSTR_OFFSETS
	.align		4
        /*0058*/ 	.byte	0x04, 0x1c
        /*005a*/ 	.short	(.L_95 - .L_94)


	//   ....[0]....
.L_94:
        /*005c*/ 	.word	0x000000c0


	//   ....[1]....
        /*0060*/ 	.word	0x00000160


	//----- nvinfo : EIATTR_CBANK_PARAM_SIZE
	.align		4
.L_95:
        /*0064*/ 	.byte	0x03, 0x19
        /*0066*/ 	.short	0x0018


	//----- nvinfo : EIATTR_PARAM_CBANK
	.align		4
        /*0068*/ 	.byte	0x04, 0x0a
        /*006a*/ 	.short	(.L_97 - .L_96)
	.align		4
.L_96:
        /*006c*/ 	.word	index@(.nv.constant0._Z19device_transpose_v2PfiiS_)
        /*0070*/ 	.short	0x0380
        /*0072*/ 	.short	0x0018


	//----- nvinfo : EIATTR_SW_WAR
	.align		4
.L_97:
        /*0074*/ 	.byte	0x04, 0x36
        /*0076*/ 	.short	(.L_99 - .L_98)
.L_98:
        /*0078*/ 	.word	0x00000008
.L_99:


//--------------------- .nv.info._Z19device_transpose_v1PfiiS_ --------------------------
	.section	.nv.info._Z19device_transpose_v1PfiiS_,"",@"SHT_CUDA_INFO"
	.sectionflags	@""
	.align	4


	//----- nvinfo : EIATTR_CUDA_API_VERSION
	.align		4
        /*0000*/ 	.byte	0x04, 0x37
        /*0002*/ 	.short	(.L_101 - .L_100)
.L_100:
        /*0004*/ 	.word	0x00000082


	//----- nvinfo : EIATTR_KPARAM_INFO
	.align		4
.L_101:
        /*0008*/ 	.byte	0x04, 0x17
        /*000a*/ 	.short	(.L_103 - .L_102)
.L_102:
        /*000c*/ 	.word	0x00000000
        /*0010*/ 	.short	0x0003
        /*0012*/ 	.short	0x0010
        /*0014*/ 	.byte	0x00, 0xf5, 0x21, 0x00


	//----- nvinfo : EIATTR_KPARAM_INFO
	.align		4
.L_103:
        /*0018*/ 	.byte	0x04, 0x17
        /*001a*/ 	.short	(.L_105 - .L_104)
.L_104:
        /*001c*/ 	.word	0x00000000
        /*0020*/ 	.short	0x0002
        /*0022*/ 	.short	0x000c
        /*0024*/ 	.byte	0x00, 0xf0, 0x11, 0x00


	//----- nvinfo : EIATTR_KPARAM_INFO
	.align		4
.L_105:
        /*0028*/ 	.byte	0x04, 0x17
        /*002a*/ 	.short	(.L_107 - .L_106)
.L_106:
        /*002c*/ 	.word	0x00000000
        /*0030*/ 	.short	0x0001
        /*0032*/ 	.short	0x0008
        /*0034*/ 	.byte	0x00, 0xf0, 0x11, 0x00


	//----- nvinfo : EIATTR_KPARAM_INFO
	.align		4
.L_107:
        /*0038*/ 	.byte	0x04, 0x17
        /*003a*/ 	.short	(.L_109 - .L_108)
.L_108:
        /*003c*/ 	.word	0x00000000
        /*0040*/ 	.short	0x0000
        /*0042*/ 	.short	0x0000
        /*0044*/ 	.byte	0x00, 0xf5, 0x21, 0x00


	//----- nvinfo : EIATTR_SPARSE_MMA_MASK
	.align		4
.L_109:
        /*0048*/ 	.byte	0x03, 0x50
        /*004a*/ 	.short	0x0000


	//----- nvinfo : EIATTR_MAXREG_COUNT
	.align		4
        /*004c*/ 	.byte	0x03, 0x1b
        /*004e*/ 	.short	0x00ff


	//----- nvinfo : EIATTR_MERCURY_ISA_VERSION
	.align		4
        /*0050*/ 	.byte	0x03, 0x5f
        /*0052*/ 	.short	0x0101


	//----- nvinfo : EIATTR_VRC_CTA_INIT_COUNT
	.align		4
        /*0054*/ 	.byte	0x02, 0x4a
	.zero		1
	.zero		1


	//----- nvinfo : EIATTR_EXIT_INSTR_OFFSETS
	.align		4
        /*0058*/ 	.byte	0x04, 0x1c
        /*005a*/ 	.short	(.L_111 - .L_110)


	//   ....[0]....
.L_110:
        /*005c*/ 	.word	0x000000c0


	//   ....[1]....
        /*0060*/ 	.word	0x00000160


	//----- nvinfo : EIATTR_CBANK_PARAM_SIZE
	.align		4
.L_111:
        /*0064*/ 	.byte	0x03, 0x19
        /*0066*/ 	.short	0x0018


	//----- nvinfo : EIATTR_PARAM_CBANK
	.align		4
        /*0068*/ 	.byte	0x04, 0x0a
        /*006a*/ 	.short	(.L_113 - .L_112)
	.align		4
.L_112:
        /*006c*/ 	.word	index@(.nv.constant0._Z19device_transpose_v1PfiiS_)
        /*0070*/ 	.short	0x0380
        /*0072*/ 	.short	0x0018


	//----- nvinfo : EIATTR_SW_WAR
	.align		4
.L_113:
        /*0074*/ 	.byte	0x04, 0x36
        /*0076*/ 	.short	(.L_115 - .L_114)
.L_114:
        /*0078*/ 	.word	0x00000008
.L_115:


//--------------------- .nv.info._Z19device_transpose_v0PfiiS_ --------------------------
	.section	.nv.info._Z19device_transpose_v0PfiiS_,"",@"SHT_CUDA_INFO"
	.sectionflags	@""
	.align	4


	//----- nvinfo : EIATTR_CUDA_API_VERSION
	.align		4
        /*0000*/ 	.byte	0x04, 0x37
        /*0002*/ 	.short	(.L_117 - .L_116)
.L_116:
        /*0004*/ 	.word	0x00000082


	//----- nvinfo : EIATTR_KPARAM_INFO
	.align		4
.L_117:
        /*0008*/ 	.byte	0x04, 0x17
        /*000a*/ 	.short	(.L_119 - .L_118)
.L_118:
        /*000c*/ 	.word	0x00000000
        /*0010*/ 	.short	0x0003
        /*0012*/ 	.short	0x0010
        /*0014*/ 	.byte	0x00, 0xf5, 0x21, 0x00


	//----- nvinfo : EIATTR_KPARAM_INFO
	.align		4
.L_119:
        /*0018*/ 	.byte	0x04, 0x17
        /*001a*/ 	.short	(.L_121 - .L_120)
.L_120:
        /*001c*/ 	.word	0x00000000
        /*0020*/ 	.short	0x0002
        /*0022*/ 	.short	0x000c
        /*0024*/ 	.byte	0x00, 0xf0, 0x11, 0x00


	//----- nvinfo : EIATTR_KPARAM_INFO
	.align		4
.L_121:
        /*0028*/ 	.byte	0x04, 0x17
        /*002a*/ 	.short	(.L_123 - .L_122)
.L_122:
        /*002c*/ 	.word	0x00000000
        /*0030*/ 	.short	0x0001
        /*0032*/ 	.short	0x0008
        /*0034*/ 	.byte	0x00, 0xf0, 0x11, 0x00


	//----- nvinfo : EIATTR_KPARAM_INFO
	.align		4
.L_123:
        /*0038*/ 	.byte	0x04, 0x17
        /*003a*/ 	.short	(.L_125 - .L_124)
.L_124:
        /*003c*/ 	.word	0x00000000
        /*0040*/ 	.short	0x0000
        /*0042*/ 	.short	0x0000
        /*0044*/ 	.byte	0x00, 0xf5, 0x21, 0x00


	//----- nvinfo : EIATTR_SPARSE_MMA_MASK
	.align		4
.L_125:
        /*0048*/ 	.byte	0x03, 0x50
        /*004a*/ 	.short	0x0000


	//----- nvinfo : EIATTR_MAXREG_COUNT
	.align		4
        /*004c*/ 	.byte	0x03, 0x1b
        /*004e*/ 	.short	0x00ff


	//----- nvinfo : EIATTR_MERCURY_ISA_VERSION
	.align		4
        /*0050*/ 	.byte	0x03, 0x5f
        /*0052*/ 	.short	0x0101


	//----- nvinfo : EIATTR_VRC_CTA_INIT_COUNT
	.align		4
        /*0054*/ 	.byte	0x02, 0x4a
	.zero		1
	.zero		1


	//----- nvinfo : EIATTR_EXIT_INSTR_OFFSETS
	.align		4
        /*0058*/ 	.byte	0x04, 0x1c
        /*005a*/ 	.short	(.L_127 - .L_126)


	//   ....[0]....
.L_126:
        /*005c*/ 	.word	0x000000c0


	//   ....[1]....
        /*0060*/ 	.word	0x00000160


	//----- nvinfo : EIATTR_CBANK_PARAM_SIZE
	.align		4
.L_127:
        /*0064*/ 	.byte	0x03, 0x19
        /*0066*/ 	.short	0x0018


	//----- nvinfo : EIATTR_PARAM_CBANK
	.align		4
        /*0068*/ 	.byte	0x04, 0x0a
        /*006a*/ 	.short	(.L_129 - .L_128)
	.align		4
.L_128:
        /*006c*/ 	.word	index@(.nv.constant0._Z19device_transpose_v0PfiiS_)
        /*0070*/ 	.short	0x0380
        /*0072*/ 	.short	0x0018


	//----- nvinfo : EIATTR_SW_WAR
	.align		4
.L_129:
        /*0074*/ 	.byte	0x04, 0x36
        /*0076*/ 	.short	(.L_131 - .L_130)
.L_130:
        /*0078*/ 	.word	0x00000008
.L_131:


//--------------------- .nv.callgraph             --------------------------
	.section	.nv.callgraph,"",@"SHT_CUDA_CALLGRAPH"
	.align	4
	.sectionentsize	8
	.align		4
        /*0000*/ 	.word	0x00000000
	.align		4
        /*0004*/ 	.word	0xffffffff
	.align		4
        /*0008*/ 	.word	0x00000000
	.align		4
        /*000c*/ 	.word	0xfffffffe
	.align		4
        /*0010*/ 	.word	0x00000000
	.align		4
        /*0014*/ 	.word	0xfffffffd
	.align		4
        /*0018*/ 	.word	0x00000000
	.align		4
        /*001c*/ 	.word	0xfffffffc


//--------------------- .text._Z19device_transpose_v5ILi32EEvPfiiS0_ --------------------------
	.section	.text._Z19device_transpose_v5ILi32EEvPfiiS0_,"ax",@progbits
	.align	128
        .global         _Z19device_transpose_v5ILi32EEvPfiiS0_
        .type           _Z19device_transpose_v5ILi32EEvPfiiS0_,@function
        .size           _Z19device_transpose_v5ILi32EEvPfiiS0_,(.L_x_6 - _Z19device_transpose_v5ILi32EEvPfiiS0_)
        .other          _Z19device_transpose_v5ILi32EEvPfiiS0_,@"STO_CUDA_ENTRY STV_DEFAULT"
_Z19device_transpose_v5ILi32EEvPfiiS0_:
.text._Z19device_transpose_v5ILi32EEvPfiiS0_:
[----:B------:R-:W-:Y:S01]  /*0000*/  LDC R1, c[0x0][0x37c] ;  /* 0x0000df00ff017b82 */ /* 0x000fe20000000800 */
[----:B------:R-:W0:Y:S01]  /*0010*/  S2R R11, SR_TID.Y ;  /* 0x00000000000b7919 */ /* 0x000e220000002200 */
[----:B------:R-:W1:Y:S01]  /*0020*/  LDCU.64 UR8, c[0x0][0x388] ;  /* 0x00007100ff0877ac */ /* 0x000e620008000a00 */
[----:B------:R-:W0:Y:S01]  /*0030*/  S2R R9, SR_CTAID.Y ;  /* 0x0000000000097919 */ /* 0x000e220000002600 */
[----:B------:R-:W2:Y:S01]  /*0040*/  LDCU.64 UR6, c[0x0][0x358] ;  /* 0x00006b00ff0677ac */ /* 0x000ea20008000a00 */
[----:B------:R-:W3:Y:S01]  /*0050*/  S2R R7, SR_CTAID.X ;  /* 0x0000000000077919 */ /* 0x000ee20000002500 */
[----:B------:R-:W3:Y:S01]  /*0060*/  S2R R6, SR_TID.X ;  /* 0x0000000000067919 */ /* 0x000ee20000002100 */
[----:B0-----:R-:W-:-:S05]  /*0070*/  IMAD R5, R9, 0x20, R11 ;  /* 0x0000002009057824 */ /* 0x001fca00078e020b */
[----:B-1----:R-:W-:Y:S01]  /*0080*/  ISETP.GE.AND P0, PT, R5, UR8, PT ;  /* 0x0000000805007c0c */ /* 0x002fe2000bf06270 */
[----:B---3--:R-:W-:-:S05]  /*0090*/  IMAD R0, R7, 0x20, R6 ;  /* 0x0000002007007824 */ /* 0x008fca00078e0206 */
[----:B------:R-:W-:-:S13]  /*00a0*/  ISETP.GE.OR P0, PT, R0, UR9, P0 ;  /* 0x0000000900007c0c */ /* 0x000fda0008706670 */
[----:B------:R-:W0:Y:S01]  /*00b0*/  @!P0 LDC.64 R2, c[0x0][0x380] ;  /* 0x0000e000ff028b82 */ /* 0x000e220000000a00 */
[----:B------:R-:W-:-:S04]  /*00c0*/  @!P0 IMAD R5, R5, UR9, R0 ;  /* 0x0000000905058c24 */ /* 0x000fc8000f8e0200 */
[----:B0-----:R-:W-:-:S06]  /*00d0*/  @!P0 IMAD.WIDE R2, R5, 0x4, R2 ;  /* 0x0000000405028825 */ /* 0x001fcc00078e0202 */
[----:B--2---:R-:W2:Y:S01]  /*00e0*/  @!P0 LDG.E R2, desc[UR6][R2.64] ;  /* 0x0000000602028981 */ /* 0x004ea2000c1e1900 */
[----:B------:R-:W-:Y:S01]  /*00f0*/  @!P0 MOV R0, 0x400 ;  /* 0x0000040000008802 */ /* 0x000fe20000000f00 */
[----:B------:R-:W-:Y:S01]  /*0100*/  IMAD R7, R7, 0x20, R11 ;  /* 0x0000002007077824 */ /* 0x000fe200078e020b */
[----:B------:R-:W-:Y:S01]  /*0110*/  LEA R4, R9, R6, 0x5 ;  /* 0x0000000609047211 */ /* 0x000fe200078e28ff */
[----:B------:R-:W0:Y:S03]  /*0120*/  @!P0 S2R R5, SR_CgaCtaId ;  /* 0x0000000000058919 */ /* 0x000e260000008800 */
[----:B------:R-:W-:-:S04]  /*0130*/  ISETP.GE.AND P1, PT, R7, UR9, PT ;  /* 0x0000000907007c0c */ /* 0x000fc8000bf26270 */
[----:B------:R-:W-:Y:S02]  /*0140*/  ISETP.GE.OR P1, PT, R4, UR8, P1 ;  /* 0x0000000804007c0c */ /* 0x000fe40008f26670 */
[----:B0-----:R-:W-:Y:S02]  /*0150*/  @!P0 LEA R0, R5, R0, 0x18 ;  /* 0x0000000005008211 */ /* 0x001fe400078ec0ff */
[----:B------:R-:W-:-:S03]  /*0160*/  @!P0 LOP3.LUT R5, R6, R11, RZ, 0x3c, !PT ;  /* 0x0000000b06058212 */ /* 0x000fc600078e3cff */
[----:B------:R-:W-:-:S04]  /*0170*/  @!P0 IMAD R0, R11, 0x80, R0 ;  /* 0x000000800b008824 */ /* 0x000fc800078e0200 */
[----:B------:R-:W-:-:S05]  /*0180*/  @!P0 IMAD R5, R5, 0x4, R0 ;  /* 0x0000000405058824 */ /* 0x000fca00078e0200 */
[----:B--2---:R0:W-:Y:S01]  /*0190*/  @!P0 STS [R5], R2 ;  /* 0x0000000205008388 */ /* 0x0041e20000000800 */
[----:B------:R-:W-:Y:S06]  /*01a0*/  BAR.SYNC.DEFER_BLOCKING 0x0 ;  /* 0x0000000000007b1d */ /* 0x000fec0000010000 */
[----:B------:R-:W-:Y:S05]  /*01b0*/  @P1 EXIT ;  /* 0x000000000000194d */ /* 0x000fea0003800000 */
[----:B------:R-:W1:Y:S01]  /*01c0*/  S2UR UR5, SR_CgaCtaId ;  /* 0x00000000000579c3 */ /* 0x000e620000008800 */
[----:B------:R-:W-:Y:S01]  /*01d0*/  UMOV UR4, 0x400 ;  /* 0x0000040000047882 */ /* 0x000fe20000000000 */
[----:B------:R-:W-:Y:S01]  /*01e0*/  LOP3.LUT R11, R6, R11, RZ, 0x3c, !PT ;  /* 0x0000000b060b7212 */ /* 0x000fe200078e3cff */
[----:B------:R-:W-:-:S05]  /*01f0*/  IMAD R7, R7, UR8, R4 ;  /* 0x0000000807077c24 */ /* 0x000fca000f8e0204 */
[----:B0-----:R-:W0:Y:S01]  /*0200*/  LDC.64 R2, c[0x0][0x390] ;  /* 0x0000e400ff027b82 */ /* 0x001e220000000a00 */
[----:B-1----:R-:W-:-:S06]  /*0210*/  ULEA UR4, UR5, UR4, 0x18 ;  /* 0x0000000405047291 */ /* 0x002fcc000f8ec0ff */
[----:B------:R-:W-:Y:S01]  /*0220*/  LEA R0, R6, UR4, 0x7 ;  /* 0x0000000406007c11 */ /* 0x000fe2000f8e38ff */
[----:B0-----:R-:W-:-:S03]  /*0230*/  IMAD.WIDE R2, R7, 0x4, R2 ;  /* 0x0000000407027825 */ /* 0x001fc600078e0202 */
[----:B------:R-:W-:-:S05]  /*0240*/  LEA R0, R11, R0, 0x2 ;  /* 0x000000000b007211 */ /* 0x000fca00078e10ff */
[----:B------:R-:W0:Y:S04]  /*0250*/  LDS R5, [R0] ;  /* 0x0000000000057984 */ /* 0x000e280000000800 */
[----:B0-----:R-:W-:Y:S01]  /*0260*/  STG.E desc[UR6][R2.64], R5 ;  /* 0x0000000502007986 */ /* 0x001fe2000c101906 */
[----:B------:R-:W-:Y:S05]  /*0270*/  EXIT ;  /* 0x000000000000794d */ /* 0x000fea0003800000 */
.L_x_0:
[----:B------:R-:W-:-:S00]  /*0280*/  BRA `(.L_x_0) ;  /* 0xfffffffc00fc7947 */ /* 0x000fc0000383ffff */
[----:B------:R-:W-:-:S00]  /*0290*/  NOP ;  /* 0x0000000000007918 */ /* 0x000fc00000000000 */
        /* <DEDUP_REMOVED lines=14> */
.L_x_6:


//--------------------- .text._Z19device_transpose_v4ILi32EEvPfiiS0_ --------------------------
	.section	.text._Z19device_transpose_v4ILi32EEvPfiiS0_,"ax",@progbits
	.align	128
        .global         _Z19device_transpose_v4ILi32EEvPfiiS0_
        .type           _Z19device_transpose_v4ILi32EEvPfiiS0_,@function
        .size           _Z19device_transpose_v4ILi32EEvPfiiS0_,(.L_x_7 - _Z19device_transpose_v4ILi32EEvPfiiS0_)
        .other          _Z19device_transpose_v4ILi32EEvPfiiS0_,@"STO_CUDA_ENTRY STV_DEFAULT"
_Z19device_transpose_v4ILi32EEvPfiiS0_:
.text._Z19device_transpose_v4ILi32EEvPfiiS0_:
        /* <DEDUP_REMOVED lines=21> */
[----:B0-----:R-:W-:-:S05]  /*0150*/  @!P0 LEA R0, R5, R0, 0x18 ;  /* 0x0000000005008211 */ /* 0x001fca00078ec0ff */
[----:B------:R-:W-:-:S05]  /*0160*/  @!P0 IMAD R0, R8, 0x84, R0 ;  /* 0x0000008408008824 */ /* 0x000fca00078e0200 */
[----:B------:R-:W-:-:S05]  /*0170*/  @!P0 LEA R5, R6, R0, 0x2 ;  /* 0x0000000006058211 */ /* 0x000fca00078e10ff */
[----:B--2---:R0:W-:Y:S01]  /*0180*/  @!P0 STS [R5], R2 ;  /* 0x0000000205008388 */ /* 0x0041e20000000800 */
[----:B------:R-:W-:Y:S06]  /*0190*/  BAR.SYNC.DEFER_BLOCKING 0x0 ;  /* 0x0000000000007b1d */ /* 0x000fec0000010000 */
[----:B------:R-:W-:Y:S05]  /*01a0*/  @P1 EXIT ;  /* 0x000000000000194d */ /* 0x000fea0003800000 */
[----:B------:R-:W1:Y:S01]  /*01b0*/  S2R R3, SR_CgaCtaId ;  /* 0x0000000000037919 */ /* 0x000e620000008800 */
[----:B------:R-:W-:Y:S01]  /*01c0*/  MOV R0, 0x400 ;  /* 0x0000040000007802 */ /* 0x000fe20000000f00 */
[----:B------:R-:W-:-:S03]  /*01d0*/  IMAD R7, R7, UR6, R4 ;  /* 0x0000000607077c24 */ /* 0x000fc6000f8e0204 */
[----:B-1----:R-:W-:-:S05]  /*01e0*/  LEA R3, R3, R0, 0x18 ;  /* 0x0000000003037211 */ /* 0x002fca00078ec0ff */
[----:B------:R-:W-:Y:S02]  /*01f0*/  IMAD R0, R6, 0x84, R3 ;  /* 0x0000008406007824 */ /* 0x000fe400078e0203 */
[----:B0-----:R-:W0:Y:S02]  /*0200*/  LDC.64 R2, c[0x0][0x390] ;  /* 0x0000e400ff027b82 */ /* 0x001e240000000a00 */
[----:B------:R-:W-:-:S05]  /*0210*/  IMAD R0, R8, 0x4, R0 ;  /* 0x0000000408007824 */ /* 0x000fca00078e0200 */
[----:B------:R-:W1:Y:S01]  /*0220*/  LDS R5, [R0] ;  /* 0x0000000000057984 */ /* 0x000e620000000800 */
[----:B0-----:R-:W-:-:S05]  /*0230*/  IMAD.WIDE R2, R7, 0x4, R2 ;  /* 0x0000000407027825 */ /* 0x001fca00078e0202 */
[----:B-1----:R-:W-:Y:S01]  /*0240*/  STG.E desc[UR4][R2.64], R5 ;  /* 0x0000000502007986 */ /* 0x002fe2000c101904 */
[----:B------:R-:W-:Y:S05]  /*0250*/  EXIT ;  /* 0x000000000000794d */ /* 0x000fea0003800000 */
.L_x_1:
        /* <DEDUP_REMOVED lines=10> */
.L_x_7:


//--------------------- .text._Z19device_transpose_v3ILi32EEvPfiiS0_ --------------------------
	.section	.text._Z19device_transpose_v3ILi32EEvPfiiS0_,"ax",@progbits
	.align	128
        .global         _Z19device_transpose_v3ILi32EEvPfiiS0_
        .type           _Z19device_transpose_v3ILi32EEvPfiiS0_,@function
        .size           _Z19device_transpose_v3ILi32EEvPfiiS0_,(.L_x_8 - _Z19device_transpose_v3ILi32EEvPfiiS0_)
        .other          _Z19device_transpose_v3ILi32EEvPfiiS0_,@"STO_CUDA_ENTRY STV_DEFAULT"
_Z19device_transpose_v3ILi32EEvPfiiS0_:
.text._Z19device_transpose_v3ILi32EEvPfiiS0_:
        /* <DEDUP_REMOVED lines=21> */
[----:B0-----:R-:W-:-:S04]  /*0150*/  @!P0 LEA R0, R5, R0, 0x18 ;  /* 0x0000000005008211 */ /* 0x001fc800078ec0ff */
[----:B------:R-:W-:-:S05]  /*0160*/  @!P0 LEA R0, R8, R0, 0x7 ;  /* 0x0000000008008211 */ /* 0x000fca00078e38ff */
[----:B------:R-:W-:-:S05]  /*0170*/  @!P0 IMAD R5, R6, 0x4, R0 ;  /* 0x0000000406058824 */ /* 0x000fca00078e0200 */
[----:B--2---:R0:W-:Y:S01]  /*0180*/  @!P0 STS [R5], R2 ;  /* 0x0000000205008388 */ /* 0x0041e20000000800 */
[----:B------:R-:W-:Y:S06]  /*0190*/  BAR.SYNC.DEFER_BLOCKING 0x0 ;  /* 0x0000000000007b1d */ /* 0x000fec0000010000 */
[----:B------:R-:W-:Y:S05]  /*01a0*/  @P1 EXIT ;  /* 0x000000000000194d */ /* 0x000fea0003800000 */
[----:B------:R-:W1:Y:S01]  /*01b0*/  S2UR UR5, SR_CgaCtaId ;  /* 0x00000000000579c3 */ /* 0x000e620000008800 */
[----:B------:R-:W-:Y:S01]  /*01c0*/  UMOV UR4, 0x400 ;  /* 0x0000040000047882 */ /* 0x000fe20000000000 */
[----:B------:R-:W-:-:S06]  /*01d0*/  IMAD R7, R7, UR8, R4 ;  /* 0x0000000807077c24 */ /* 0x000fcc000f8e0204 */
        /* <DEDUP_REMOVED lines=8> */
.L_x_2:
        /* <DEDUP_REMOVED lines=10> */
.L_x_8:


//--------------------- .text._Z19device_transpose_v2PfiiS_ --------------------------
	.section	.text._Z19device_transpose_v2PfiiS_,"ax",@progbits
	.align	128
        .global         _Z19device_transpose_v2PfiiS_
        .type           _Z19device_transpose_v2PfiiS_,@function
        .size           _Z19device_transpose_v2PfiiS_,(.L_x_9 - _Z19device_transpose_v2PfiiS_)
        .other          _Z19device_transpose_v2PfiiS_,@"STO_CUDA_ENTRY STV_DEFAULT"
_Z19device_transpose_v2PfiiS_:
.text._Z19device_transpose_v2PfiiS_:
[----:B------:R-:W-:Y:S01]  /*0000*/  LDC R1, c[0x0][0x37c] ;  /* 0x0000df00ff017b82 */ /* 0x000fe20000000800 */
[----:B------:R-:W0:Y:S07]  /*0010*/  S2R R3, SR_TID.Y ;  /* 0x0000000000037919 */ /* 0x000e2e0000002200 */
[----:B------:R-:W0:Y:S01]  /*0020*/  S2UR UR4, SR_CTAID.Y ;  /* 0x00000000000479c3 */ /* 0x000e220000002600 */
[----:B------:R-:W1:Y:S01]  /*0030*/  LDCU.64 UR6, c[0x0][0x388] ;  /* 0x00007100ff0677ac */ /* 0x000e620008000a00 */
[----:B------:R-:W2:Y:S06]  /*0040*/  S2R R2, SR_TID.X ;  /* 0x0000000000027919 */ /* 0x000eac0000002100 */
[----:B------:R-:W0:Y:S08]  /*0050*/  LDC R0, c[0x0][0x364] ;  /* 0x0000d900ff007b82 */ /* 0x000e300000000800 */
[----:B------:R-:W2:Y:S08]  /*0060*/  S2UR UR5, SR_CTAID.X ;  /* 0x00000000000579c3 */ /* 0x000eb00000002500 */
[----:B------:R-:W2:Y:S01]  /*0070*/  LDC R7, c[0x0][0x360] ;  /* 0x0000d800ff077b82 */ /* 0x000ea20000000800 */
[----:B0-----:R-:W-:-:S05]  /*0080*/  IMAD R0, R0, UR4, R3 ;  /* 0x0000000400007c24 */ /* 0x001fca000f8e0203 */
[----:B-1----:R-:W-:Y:S01]  /*0090*/  ISETP.GE.AND P0, PT, R0, UR7, PT ;  /* 0x0000000700007c0c */ /* 0x002fe2000bf06270 */
[----:B--2---:R-:W-:-:S05]  /*00a0*/  IMAD R7, R7, UR5, R2 ;  /* 0x0000000507077c24 */ /* 0x004fca000f8e0202 */
[----:B------:R-:W-:-:S13]  /*00b0*/  ISETP.GE.OR P0, PT, R7, UR6, P0 ;  /* 0x0000000607007c0c */ /* 0x000fda0008706670 */
[----:B------:R-:W-:Y:S05]  /*00c0*/  @P0 EXIT ;  /* 0x000000000000094d */ /* 0x000fea0003800000 */
[----:B------:R-:W0:Y:S01]  /*00d0*/  LDC.64 R2, c[0x0][0x380] ;  /* 0x0000e000ff027b82 */ /* 0x000e220000000a00 */
[----:B------:R-:W1:Y:S01]  /*00e0*/  LDCU.64 UR4, c[0x0][0x358] ;  /* 0x00006b00ff0477ac */ /* 0x000e620008000a00 */
[----:B------:R-:W-:-:S04]  /*00f0*/  IMAD R5, R7, UR7, R0 ;  /* 0x0000000707057c24 */ /* 0x000fc8000f8e0200 */
[----:B0-----:R-:W-:Y:S02]  /*0100*/  IMAD.WIDE R2, R5, 0x4, R2 ;  /* 0x0000000405027825 */ /* 0x001fe400078e0202 */
[----:B------:R-:W0:Y:S04]  /*0110*/  LDC.64 R4, c[0x0][0x390] ;  /* 0x0000e400ff047b82 */ /* 0x000e280000000a00 */
[----:B-1----:R-:W2:Y:S01]  /*0120*/  LDG.E.CONSTANT R3, desc[UR4][R2.64] ;  /* 0x0000000402037981 */ /* 0x002ea2000c1e9900 */
[----:B------:R-:W-:-:S04]  /*0130*/  IMAD R7, R0, UR6, R7 ;  /* 0x0000000600077c24 */ /* 0x000fc8000f8e0207 */
[----:B0-----:R-:W-:-:S05]  /*0140*/  IMAD.WIDE R4, R7, 0x4, R4 ;  /* 0x0000000407047825 */ /* 0x001fca00078e0204 */
[----:B--2---:R-:W-:Y:S01]  /*0150*/  STG.E desc[UR4][R4.64], R3 ;  /* 0x0000000304007986 */ /* 0x004fe2000c101904 */
[----:B------:R-:W-:Y:S05]  /*0160*/  EXIT ;  /* 0x000000000000794d */ /* 0x000fea0003800000 */
.L_x_3:
        /* <DEDUP_REMOVED lines=9> */
.L_x_9:


//--------------------- .text._Z19device_transpose_v1PfiiS_ --------------------------
	.section	.text._Z19device_transpose_v1PfiiS_,"ax",@progbits
	.align	128
        .global         _Z19device_transpose_v1PfiiS_
        .type           _Z19device_transpose_v1PfiiS_,@function
        .size           _Z19device_transpose_v1PfiiS_,(.L_x_10 - _Z19device_transpose_v1PfiiS_)
        .other          _Z19device_transpose_v1PfiiS_,@"STO_CUDA_ENTRY STV_DEFAULT"
_Z19device_transpose_v1PfiiS_:
.text._Z19device_transpose_v1PfiiS_:
        /* <DEDUP_REMOVED lines=18> */
[----:B-1----:R-:W2:Y:S01]  /*0120*/  LDG.E R3, desc[UR4][R2.64] ;  /* 0x0000000402037981 */ /* 0x002ea2000c1e1900 */
[----:B------:R-:W-:-:S04]  /*0130*/  IMAD R7, R0, UR6, R7 ;  /* 0x0000000600077c24 */ /* 0x000fc8000f8e0207 */
[----:B0-----:R-:W-:-:S05]  /*0140*/  IMAD.WIDE R4, R7, 0x4, R4 ;  /* 0x0000000407047825 */ /* 0x001fca00078e0204 */
[----:B--2---:R-:W-:Y:S01]  /*0150*/  STG.E desc[UR4][R4.64], R3 ;  /* 0x0000000304007986 */ /* 0x004fe2000c101904 */
[----:B------:R-:W-:Y:S05]  /*0160*/  EXIT ;  /* 0x000000000000794d */ /* 0x000fea0003800000 */
.L_x_4:
        /* <DEDUP_REMOVED lines=9> */
.L_x_10:


//--------------------- .text._Z19device_transpose_v0PfiiS_ --------------------------
	.section	.text._Z19device_transpose_v0PfiiS_,"ax",@progbits
	.align	128
        .global         _Z19device_transpose_v0PfiiS_
        .type           _Z19device_transpose_v0PfiiS_,@function
        .size           _Z19device_transpose_v0PfiiS_,(.L_x_11 - _Z19device_transpose_v0PfiiS_)
        .other          _Z19device_transpose_v0PfiiS_,@"STO_CUDA_ENTRY STV_DEFAULT"
_Z19device_transpose_v0PfiiS_:
.text._Z19device_transpose_v0PfiiS_:
[----:B------:R-:W-:Y:S01]  /*0000*/  LDC R1, c[0x0][0x37c] ;  /* 0x0000df00ff017b82 */ /* 0x000fe20000000800 */
[----:B------:R-:W0:Y:S07]  /*0010*/  S2R R2, SR_TID.X ;  /* 0x0000000000027919 */ /* 0x000e2e0000002100 */
[----:B------:R-:W1:Y:S01]  /*0020*/  LDC R0, c[0x0][0x364] ;  /* 0x0000d900ff007b82 */ /* 0x000e620000000800 */
[----:B------:R-:W2:Y:S01]  /*0030*/  LDCU.64 UR6, c[0x0][0x388] ;  /* 0x00007100ff0677ac */ /* 0x000ea20008000a00 */
[----:B------:R-:W1:Y:S06]  /*0040*/  S2R R3, SR_TID.Y ;  /* 0x0000000000037919 */ /* 0x000e6c0000002200 */
[----:B------:R-:W0:Y:S08]  /*0050*/  S2UR UR5, SR_CTAID.X ;  /* 0x00000000000579c3 */ /* 0x000e300000002500 */
[----:B------:R-:W0:Y:S08]  /*0060*/  LDC R7, c[0x0][0x360] ;  /* 0x0000d800ff077b82 */ /* 0x000e300000000800 */
[----:B------:R-:W1:Y:S01]  /*0070*/  S2UR UR4, SR_CTAID.Y ;  /* 0x00000000000479c3 */ /* 0x000e620000002600 */
[----:B0-----:R-:W-:-:S05]  /*0080*/  IMAD R7, R7, UR5, R2 ;  /* 0x0000000507077c24 */ /* 0x001fca000f8e0202 */
[----:B--2---:R-:W-:Y:S01]  /*0090*/  ISETP.GE.AND P0, PT, R7, UR7, PT ;  /* 0x0000000707007c0c */ /* 0x004fe2000bf06270 */
[----:B-1----:R-:W-:-:S05]  /*00a0*/  IMAD R0, R0, UR4, R3 ;  /* 0x0000000400007c24 */ /* 0x002fca000f8e0203 */
        /* <DEDUP_REMOVED lines=12> */
.L_x_5:
        /* <DEDUP_REMOVED lines=9> */
.L_x_11:


//--------------------- .nv.shared._Z19device_transpose_v5ILi32EEvPfiiS0_ --------------------------
	.section	.nv.shared._Z19device_transpose_v5ILi32EEvPfiiS0_,"aw",@nobits
	.sectionflags	@""
	.align	4
.nv.shared._Z19device_transpose_v5ILi32EEvPfiiS0_:
	.zero		5120


//--------------------- .nv.shared.reserved.0     --------------------------
	.section	.nv.shared.reserved.0,"aw",@nobits
	.weak		__nv_reservedSMEM_offset_0_alias
	.size		__nv_reservedSMEM_offset_0_alias, 0, 64
	.other		__nv_reservedSMEM_offset_0_alias,@"STO_CUDA_RESERVED_SHARED STV_DEFAULT"
__nv_reservedSMEM_offset_0_alias:
	.zero		0
	.zero		64


//--------------------- .nv.shared._Z19device_transpose_v4ILi32EEvPfiiS0_ --------------------------
	.section	.nv.shared._Z19device_transpose_v4ILi32EEvPfiiS0_,"aw",@nobits
	.sectionflags	@""
	.align	4
.nv.shared._Z19device_transpose_v4ILi32EEvPfiiS0_:
	.zero		5248


//--------------------- .nv.shared._Z19device_transpose_v3ILi32EEvPfiiS0_ --------------------------
	.section	.nv.shared._Z19device_transpose_v3ILi32EEvPfiiS0_,"aw",@nobits
	.sectionflags	@""
	.align	4
.nv.shared._Z19device_transpose_v3ILi32EEvPfiiS0_:
	.zero		5120


//--------------------- .nv.constant0._Z19device_transpose_v5ILi32EEvPfiiS0_ --------------------------
	.section	.nv.constant0._Z19device_transpose_v5ILi32EEvPfiiS0_,"a",@progbits
	.sectionflags	@""
	.align	4
.nv.constant0._Z19device_transpose_v5ILi32EEvPfiiS0_:
	.zero		920


//--------------------- .nv.constant0._Z19device_transpose_v4ILi32EEvPfiiS0_ --------------------------
	.section	.nv.constant0._Z19device_transpose_v4ILi32EEvPfiiS0_,"a",@progbits
	.sectionflags	@""
	.align	4
.nv.constant0._Z19device_transpose_v4ILi32EEvPfiiS0_:
	.zero		920


//--------------------- .nv.constant0._Z19device_transpose_v3ILi32EEvPfiiS0_ --------------------------
	.section	.nv.constant0._Z19device_transpose_v3ILi32EEvPfiiS0_,"a",@progbits
	.sectionflags	@""
	.align	4
.nv.constant0._Z19device_transpose_v3ILi32EEvPfiiS0_:
	.zero		920


//--------------------- .nv.constant0._Z19device_transpose_v2PfiiS_ --------------------------
	.section	.nv.constant0._Z19device_transpose_v2PfiiS_,"a",@progbits
	.sectionflags	@""
	.align	4
.nv.constant0._Z19device_transpose_v2PfiiS_:
	.zero		920


//--------------------- .nv.constant0._Z19device_transpose_v1PfiiS_ --------------------------
	.section	.nv.constant0._Z19device_transpose_v1PfiiS_,"a",@progbits
	.sectionflags	@""
	.align	4
.nv.constant0._Z19device_transpose_v1PfiiS_:
	.zero		920


//--------------------- .nv.constant0._Z19device_transpose_v0PfiiS_ --------------------------
	.section	.nv.constant0._Z19device_transpose_v0PfiiS_,"a",@progbits
	.sectionflags	@""
	.align	4
.nv.constant0._Z19device_transpose_v0PfiiS_:
	.zero		920


//--------------------- SYMBOLS --------------------------

	.type		.nv.reservedSmem.offset0,@object
	.size		.nv.reservedSmem.offset0,0x4
	.type		.nv.reservedSmem.cap,@object
	.size		.nv.reservedSmem.cap,0x4
